//
// Generated by NVIDIA NVVM Compiler
//
// Compiler Build ID: CL-36424714
// Cuda compilation tools, release 13.0, V13.0.88
// Based on NVVM 20.0.0
//

.version 9.0
.target sm_100
.address_size 64

	// .globl	_Z8gpu_sortPiS_S_i

.visible .entry _Z8gpu_sortPiS_S_i(
	.param .u64 .ptr .align 1 _Z8gpu_sortPiS_S_i_param_0,
	.param .u64 .ptr .align 1 _Z8gpu_sortPiS_S_i_param_1,
	.param .u64 .ptr .align 1 _Z8gpu_sortPiS_S_i_param_2,
	.param .u32 _Z8gpu_sortPiS_S_i_param_3
)
{
	.reg .pred 	%p<39>;
	.reg .b32 	%r<140>;
	.reg .b64 	%rd<28>;

	ld.param.u64 	%rd11, [_Z8gpu_sortPiS_S_i_param_0];
	ld.param.u64 	%rd10, [_Z8gpu_sortPiS_S_i_param_2];
	ld.param.u32 	%r33, [_Z8gpu_sortPiS_S_i_param_3];
	cvta.to.global.u64 	%rd1, %rd11;
	mov.u32 	%r34, %tid.x;
	mov.u32 	%r35, %ntid.x;
	mov.u32 	%r36, %ctaid.x;
	mad.lo.s32 	%r1, %r35, %r36, %r34;
	setp.gt.s32 	%p1, %r33, 0;
	@%p1 bra 	$L__BB0_2;
	mul.wide.s32 	%rd13, %r1, 4;
	add.s64 	%rd14, %rd1, %rd13;
	ld.global.u32 	%r139, [%rd14];
	mov.b64 	%rd27, 0;
	bra.uni 	$L__BB0_15;
$L__BB0_2:
	mul.wide.s32 	%rd15, %r1, 4;
	add.s64 	%rd16, %rd1, %rd15;
	ld.global.u32 	%r139, [%rd16];
	and.b32  	%r4, %r33, 15;
	setp.lt.u32 	%p2, %r33, 16;
	mov.b32 	%r131, 0;
	mov.u32 	%r138, %r131;
	@%p2 bra 	$L__BB0_5;
	and.b32  	%r131, %r33, 2147483632;
	neg.s32 	%r125, %r131;
	add.s64 	%rd25, %rd1, 32;
	mov.b32 	%r138, 0;
$L__BB0_4:
	.pragma "nounroll";
	ld.global.u32 	%r40, [%rd25+-32];
	setp.lt.s32 	%p3, %r40, %r139;
	selp.u32 	%r41, 1, 0, %p3;
	add.s32 	%r42, %r138, %r41;
	ld.global.u32 	%r43, [%rd25+-28];
	setp.lt.s32 	%p4, %r43, %r139;
	selp.u32 	%r44, 1, 0, %p4;
	add.s32 	%r45, %r42, %r44;
	ld.global.u32 	%r46, [%rd25+-24];
	setp.lt.s32 	%p5, %r46, %r139;
	selp.u32 	%r47, 1, 0, %p5;
	add.s32 	%r48, %r45, %r47;
	ld.global.u32 	%r49, [%rd25+-20];
	setp.lt.s32 	%p6, %r49, %r139;
	selp.u32 	%r50, 1, 0, %p6;
	add.s32 	%r51, %r48, %r50;
	ld.global.u32 	%r52, [%rd25+-16];
	setp.lt.s32 	%p7, %r52, %r139;
	selp.u32 	%r53, 1, 0, %p7;
	add.s32 	%r54, %r51, %r53;
	ld.global.u32 	%r55, [%rd25+-12];
	setp.lt.s32 	%p8, %r55, %r139;
	selp.u32 	%r56, 1, 0, %p8;
	add.s32 	%r57, %r54, %r56;
	ld.global.u32 	%r58, [%rd25+-8];
	setp.lt.s32 	%p9, %r58, %r139;
	selp.u32 	%r59, 1, 0, %p9;
	add.s32 	%r60, %r57, %r59;
	ld.global.u32 	%r61, [%rd25+-4];
	setp.lt.s32 	%p10, %r61, %r139;
	selp.u32 	%r62, 1, 0, %p10;
	add.s32 	%r63, %r60, %r62;
	ld.global.u32 	%r64, [%rd25];
	setp.lt.s32 	%p11, %r64, %r139;
	selp.u32 	%r65, 1, 0, %p11;
	add.s32 	%r66, %r63, %r65;
	ld.global.u32 	%r67, [%rd25+4];
	setp.lt.s32 	%p12, %r67, %r139;
	selp.u32 	%r68, 1, 0, %p12;
	add.s32 	%r69, %r66, %r68;
	ld.global.u32 	%r70, [%rd25+8];
	setp.lt.s32 	%p13, %r70, %r139;
	selp.u32 	%r71, 1, 0, %p13;
	add.s32 	%r72, %r69, %r71;
	ld.global.u32 	%r73, [%rd25+12];
	setp.lt.s32 	%p14, %r73, %r139;
	selp.u32 	%r74, 1, 0, %p14;
	add.s32 	%r75, %r72, %r74;
	ld.global.u32 	%r76, [%rd25+16];
	setp.lt.s32 	%p15, %r76, %r139;
	selp.u32 	%r77, 1, 0, %p15;
	add.s32 	%r78, %r75, %r77;
	ld.global.u32 	%r79, [%rd25+20];
	setp.lt.s32 	%p16, %r79, %r139;
	selp.u32 	%r80, 1, 0, %p16;
	add.s32 	%r81, %r78, %r80;
	ld.global.u32 	%r82, [%rd25+24];
	setp.lt.s32 	%p17, %r82, %r139;
	selp.u32 	%r83, 1, 0, %p17;
	add.s32 	%r84, %r81, %r83;
	ld.global.u32 	%r85, [%rd25+28];
	setp.lt.s32 	%p18, %r85, %r139;
	selp.u32 	%r86, 1, 0, %p18;
	add.s32 	%r138, %r84, %r86;
	add.s32 	%r125, %r125, 16;
	add.s64 	%rd25, %rd25, 64;
	setp.ne.s32 	%p19, %r125, 0;
	@%p19 bra 	$L__BB0_4;
$L__BB0_5:
	setp.eq.s32 	%p20, %r4, 0;
	@%p20 bra 	$L__BB0_14;
	and.b32  	%r14, %r33, 7;
	setp.lt.u32 	%p21, %r4, 8;
	@%p21 bra 	$L__BB0_8;
	mul.wide.u32 	%rd17, %r131, 4;
	add.s64 	%rd18, %rd1, %rd17;
	ld.global.u32 	%r88, [%rd18];
	setp.lt.s32 	%p22, %r88, %r139;
	selp.u32 	%r89, 1, 0, %p22;
	add.s32 	%r90, %r138, %r89;
	ld.global.u32 	%r91, [%rd18+4];
	setp.lt.s32 	%p23, %r91, %r139;
	selp.u32 	%r92, 1, 0, %p23;
	add.s32 	%r93, %r90, %r92;
	ld.global.u32 	%r94, [%rd18+8];
	setp.lt.s32 	%p24, %r94, %r139;
	selp.u32 	%r95, 1, 0, %p24;
	add.s32 	%r96, %r93, %r95;
	ld.global.u32 	%r97, [%rd18+12];
	setp.lt.s32 	%p25, %r97, %r139;
	selp.u32 	%r98, 1, 0, %p25;
	add.s32 	%r99, %r96, %r98;
	ld.global.u32 	%r100, [%rd18+16];
	setp.lt.s32 	%p26, %r100, %r139;
	selp.u32 	%r101, 1, 0, %p26;
	add.s32 	%r102, %r99, %r101;
	ld.global.u32 	%r103, [%rd18+20];
	setp.lt.s32 	%p27, %r103, %r139;
	selp.u32 	%r104, 1, 0, %p27;
	add.s32 	%r105, %r102, %r104;
	ld.global.u32 	%r106, [%rd18+24];
	setp.lt.s32 	%p28, %r106, %r139;
	selp.u32 	%r107, 1, 0, %p28;
	add.s32 	%r108, %r105, %r107;
	ld.global.u32 	%r109, [%rd18+28];
	setp.lt.s32 	%p29, %r109, %r139;
	selp.u32 	%r110, 1, 0, %p29;
	add.s32 	%r138, %r108, %r110;
	add.s32 	%r131, %r131, 8;
$L__BB0_8:
	setp.eq.s32 	%p30, %r14, 0;
	@%p30 bra 	$L__BB0_14;
	and.b32  	%r20, %r33, 3;
	setp.lt.u32 	%p31, %r14, 4;
	@%p31 bra 	$L__BB0_11;
	mul.wide.u32 	%rd19, %r131, 4;
	add.s64 	%rd20, %rd1, %rd19;
	ld.global.u32 	%r112, [%rd20];
	setp.lt.s32 	%p32, %r112, %r139;
	selp.u32 	%r113, 1, 0, %p32;
	add.s32 	%r114, %r138, %r113;
	ld.global.u32 	%r115, [%rd20+4];
	setp.lt.s32 	%p33, %r115, %r139;
	selp.u32 	%r116, 1, 0, %p33;
	add.s32 	%r117, %r114, %r116;
	ld.global.u32 	%r118, [%rd20+8];
	setp.lt.s32 	%p34, %r118, %r139;
	selp.u32 	%r119, 1, 0, %p34;
	add.s32 	%r120, %r117, %r119;
	ld.global.u32 	%r121, [%rd20+12];
	setp.lt.s32 	%p35, %r121, %r139;
	selp.u32 	%r122, 1, 0, %p35;
	add.s32 	%r138, %r120, %r122;
	add.s32 	%r131, %r131, 4;
$L__BB0_11:
	setp.eq.s32 	%p36, %r20, 0;
	@%p36 bra 	$L__BB0_14;
	mul.wide.u32 	%rd21, %r131, 4;
	add.s64 	%rd26, %rd1, %rd21;
	neg.s32 	%r136, %r20;
$L__BB0_13:
	.pragma "nounroll";
	ld.global.u32 	%r123, [%rd26];
	setp.lt.s32 	%p37, %r123, %r139;
	selp.u32 	%r124, 1, 0, %p37;
	add.s32 	%r138, %r138, %r124;
	add.s64 	%rd26, %rd26, 4;
	add.s32 	%r136, %r136, 1;
	setp.ne.s32 	%p38, %r136, 0;
	@%p38 bra 	$L__BB0_13;
$L__BB0_14:
	cvt.u64.u32 	%rd27, %r138;
$L__BB0_15:
	cvta.to.global.u64 	%rd22, %rd10;
	shl.b64 	%rd23, %rd27, 2;
	add.s64 	%rd24, %rd22, %rd23;
	st.global.u32 	[%rd24], %r139;
	ret;

}


// ===== COMPILED SASS (sm_100) =====

	.target	sm_100

	.elftype	@"ET_EXEC"


//--------------------- .note.nv.tkinfo           --------------------------
	.section	.note.nv.tkinfo,"",@"SHT_NOTE"
	.sectionflags	@"SHF_NOTE_NV_TKINFO"
	.tkinfo
        /*0018*/ 	.word	0x00000002
        /*0030*/ 	.string	""
        /*0030*/ 	.string	"ptxas"
        /*0030*/ 	.string	"Cuda compilation tools, release 13.0, V13.0.88"
        /*0030*/ 	.string	"Build cuda_13.0.r13.0/compiler.36424714_0"
        /*0030*/ 	.string	"-arch sm_100 -m 64 "



//--------------------- .note.nv.cuinfo           --------------------------
	.section	.note.nv.cuinfo,"",@"SHT_NOTE"
	.sectionflags	@"SHF_NOTE_NV_CUINFO"
        /*0018*/ 	.short	0x0002
        /*001a*/ 	.short	0x0064
        /*001c*/ 	.short	0x0082
	.zero		2


//--------------------- .nv.info                  --------------------------
	.section	.nv.info,"",@"SHT_CUDA_INFO"
	.align	4


	//----- nvinfo : EIATTR_REGCOUNT
	.align		4
        /*0000*/ 	.byte	0x04, 0x2f
        /*0002*/ 	.short	(.L_1 - .L_0)
	.align		4
.L_0:
        /*0004*/ 	.word	index@(_Z8gpu_sortPiS_S_i)
        /*0008*/ 	.word	0x00000020


	//----- nvinfo : EIATTR_FRAME_SIZE
	.align		4
.L_1:
        /*000c*/ 	.byte	0x04, 0x11
        /*000e*/ 	.short	(.L_3 - .L_2)
	.align		4
.L_2:
        /*0010*/ 	.word	index@(_Z8gpu_sortPiS_S_i)
        /*0014*/ 	.word	0x00000000


	//----- nvinfo : EIATTR_MIN_STACK_SIZE
	.align		4
.L_3:
        /*0018*/ 	.byte	0x04, 0x12
        /*001a*/ 	.short	(.L_5 - .L_4)
	.align		4
.L_4:
        /*001c*/ 	.word	index@(_Z8gpu_sortPiS_S_i)
        /*0020*/ 	.word	0x00000000
.L_5:


//--------------------- .nv.compat                --------------------------
	.section	.nv.compat,"",@"SHT_CUDA_COMPAT_INFO"
	.align	4
        /*0000*/ 	.byte	0x02, 0x09, 0x00, 0x00, 0x02, 0x02, 0x01, 0x00, 0x02, 0x05, 0x05, 0x00, 0x03, 0x07, 0x01, 0x01
        /*0010*/ 	.byte	0x02, 0x03, 0x00, 0x00, 0x02, 0x06, 0x01, 0x00, 0x04, 0x0b, 0x08, 0x00, 0x09, 0x00, 0x00, 0x00
        /*0020*/ 	.byte	0x00, 0x00, 0x00, 0x00


//--------------------- .nv.info._Z8gpu_sortPiS_S_i --------------------------
	.section	.nv.info._Z8gpu_sortPiS_S_i,"",@"SHT_CUDA_INFO"
	.sectionflags	@""
	.align	4


	//----- nvinfo : EIATTR_CUDA_API_VERSION
	.align		4
        /*0000*/ 	.byte	0x04, 0x37
        /*0002*/ 	.short	(.L_7 - .L_6)
.L_6:
        /*0004*/ 	.word	0x00000082


	//----- nvinfo : EIATTR_KPARAM_INFO
	.align		4
.L_7:
        /*0008*/ 	.byte	0x04, 0x17
        /*000a*/ 	.short	(.L_9 - .L_8)
.L_8:
        /*000c*/ 	.word	0x00000000
        /*0010*/ 	.short	0x0003
        /*0012*/ 	.short	0x0018
        /*0014*/ 	.byte	0x00, 0xf0, 0x11, 0x00


	//----- nvinfo : EIATTR_KPARAM_INFO
	.align		4
.L_9:
        /*0018*/ 	.byte	0x04, 0x17
        /*001a*/ 	.short	(.L_11 - .L_10)
.L_10:
        /*001c*/ 	.word	0x00000000
        /*0020*/ 	.short	0x0002
        /*0022*/ 	.short	0x0010
        /*0024*/ 	.byte	0x00, 0xf5, 0x21, 0x00


	//----- nvinfo : EIATTR_KPARAM_INFO
	.align		4
.L_11:
        /*0028*/ 	.byte	0x04, 0x17
        /*002a*/ 	.short	(.L_13 - .L_12)
.L_12:
        /*002c*/ 	.word	0x00000000
        /*0030*/ 	.short	0x0001
        /*0032*/ 	.short	0x0008
        /*0034*/ 	.byte	0x00, 0xf5, 0x21, 0x00


	//----- nvinfo : EIATTR_KPARAM_INFO
	.align		4
.L_13:
        /*0038*/ 	.byte	0x04, 0x17
        /*003a*/ 	.short	(.L_15 - .L_14)
.L_14:
        /*003c*/ 	.word	0x00000000
        /*0040*/ 	.short	0x0000
        /*0042*/ 	.short	0x0000
        /*0044*/ 	.byte	0x00, 0xf5, 0x21, 0x00


	//----- nvinfo : EIATTR_SPARSE_MMA_MASK
	.align		4
.L_15:
        /*0048*/ 	.byte	0x03, 0x50
        /*004a*/ 	.short	0x0000


	//----- nvinfo : EIATTR_MAXREG_COUNT
	.align		4
        /*004c*/ 	.byte	0x03, 0x1b
        /*004e*/ 	.short	0x00ff


	//----- nvinfo : EIATTR_MERCURY_ISA_VERSION
	.align		4
        /*0050*/ 	.byte	0x03, 0x5f
        /*0052*/ 	.short	0x0101


	//----- nvinfo : EIATTR_VRC_CTA_INIT_COUNT
	.align		4
        /*0054*/ 	.byte	0x02, 0x4a
	.zero		1
	.zero		1


	//----- nvinfo : EIATTR_EXIT_INSTR_OFFSETS
	.align		4
        /*0058*/ 	.byte	0x04, 0x1c
        /*005a*/ 	.short	(.L_17 - .L_16)


	//   ....[0]....
.L_16:
        /*005c*/ 	.word	0x00000b60


	//----- nvinfo : EIATTR_CBANK_PARAM_SIZE
	.align		4
.L_17:
        /*0060*/ 	.byte	0x03, 0x19
        /*0062*/ 	.short	0x001c


	//----- nvinfo : EIATTR_PARAM_CBANK
	.align		4
        /*0064*/ 	.byte	0x04, 0x0a
        /*0066*/ 	.short	(.L_19 - .L_18)
	.align		4
.L_18:
        /*0068*/ 	.word	index@(.nv.constant0._Z8gpu_sortPiS_S_i)
        /*006c*/ 	.short	0x0380
        /*006e*/ 	.short	0x001c


	//----- nvinfo : EIATTR_SW_WAR
	.align		4
.L_19:
        /*0070*/ 	.byte	0x04, 0x36
        /*0072*/ 	.short	(.L_21 - .L_20)
.L_20:
        /*0074*/ 	.word	0x00000008
.L_21:


//--------------------- .nv.callgraph             --------------------------
	.section	.nv.callgraph,"",@"SHT_CUDA_CALLGRAPH"
	.align	4
	.sectionentsize	8
	.align		4
        /*0000*/ 	.word	0x00000000
	.align		4
        /*0004*/ 	.word	0xffffffff
	.align		4
        /*0008*/ 	.word	0x00000000
	.align		4
        /*000c*/ 	.word	0xfffffffe
	.align		4
        /*0010*/ 	.word	0x00000000
	.align		4
        /*0014*/ 	.word	0xfffffffd
	.align		4
        /*0018*/ 	.word	0x00000000
	.align		4
        /*001c*/ 	.word	0xfffffffc


//--------------------- .text._Z8gpu_sortPiS_S_i  --------------------------
	.section	.text._Z8gpu_sortPiS_S_i,"ax",@progbits
	.align	128
        .global         _Z8gpu_sortPiS_S_i
        .type           _Z8gpu_sortPiS_S_i,@function
        .size           _Z8gpu_sortPiS_S_i,(.L_x_9 - _Z8gpu_sortPiS_S_i)
        .other          _Z8gpu_sortPiS_S_i,@"STO_CUDA_ENTRY STV_DEFAULT"
_Z8gpu_sortPiS_S_i:
.text._Z8gpu_sortPiS_S_i:
[----:B------:R-:W-:Y:S01]  /*0000*/  LDC R1, c[0x0][0x37c] ;  /* 0x0000df00ff017b82 */ /* 0x000fe20000000800 */
[----:B------:R-:W0:Y:S01]  /*0010*/  S2R R5, SR_TID.X ;  /* 0x0000000000057919 */ /* 0x000e220000002100 */
[----:B------:R-:W1:Y:S01]  /*0020*/  LDCU UR6, c[0x0][0x398] ;  /* 0x00007300ff0677ac */ /* 0x000e620008000800 */
[----:B------:R-:W0:Y:S01]  /*0030*/  S2R R0, SR_CTAID.X ;  /* 0x0000000000007919 */ /* 0x000e220000002500 */
[----:B------:R-:W0:Y:S01]  /*0040*/  LDCU UR4, c[0x0][0x360] ;  /* 0x00006c00ff0477ac */ /* 0x000e220008000800 */
[----:B------:R-:W2:Y:S01]  /*0050*/  LDCU.64 UR10, c[0x0][0x358] ;  /* 0x00006b00ff0a77ac */ /* 0x000ea20008000a00 */
[----:B-1----:R-:W-:Y:S01]  /*0060*/  UISETP.GT.AND UP0, UPT, UR6, URZ, UPT ;  /* 0x000000ff0600728c */ /* 0x002fe2000bf04270 */
[----:B0-----:R-:W-:-:S08]  /*0070*/  IMAD R5, R0, UR4, R5 ;  /* 0x0000000400057c24 */ /* 0x001fd0000f8e0205 */
[----:B--2---:R-:W-:Y:S05]  /*0080*/  BRA.U UP0, `(.L_x_0) ;  /* 0x0000000100147547 */ /* 0x004fea000b800000 */
[----:B------:R-:W0:Y:S02]  /*0090*/  LDC.64 R2, c[0x0][0x380] ;  /* 0x0000e000ff027b82 */ /* 0x000e240000000a00 */
[----:B0-----:R-:W-:-:S05]  /*00a0*/  IMAD.WIDE R2, R5, 0x4, R2 ;  /* 0x0000000405027825 */ /* 0x001fca00078e0202 */
[----:B------:R0:W5:Y:S01]  /*00b0*/  LDG.E R0, desc[UR10][R2.64] ;  /* 0x0000000a02007981 */ /* 0x000162000c1e1900 */
[----:B------:R-:W-:Y:S01]  /*00c0*/  CS2R R6, SRZ ;  /* 0x0000000000067805 */ /* 0x000fe2000001ff00 */
[----:B------:R-:W-:Y:S06]  /*00d0*/  BRA `(.L_x_1) ;  /* 0x0000000800907947 */ /* 0x000fec0003800000 */
.L_x_0:
[----:B------:R-:W0:Y:S02]  /*00e0*/  LDC.64 R2, c[0x0][0x380] ;  /* 0x0000e000ff027b82 */ /* 0x000e240000000a00 */
[----:B0-----:R-:W-:-:S05]  /*00f0*/  IMAD.WIDE R4, R5, 0x4, R2 ;  /* 0x0000000405047825 */ /* 0x001fca00078e0202 */
[----:B------:R0:W5:Y:S01]  /*0100*/  LDG.E R0, desc[UR10][R4.64] ;  /* 0x0000000a04007981 */ /* 0x000162000c1e1900 */
[----:B------:R-:W-:Y:S01]  /*0110*/  UISETP.GE.U32.AND UP1, UPT, UR6, 0x10, UPT ;  /* 0x000000100600788c */ /* 0x000fe2000bf26070 */
[----:B------:R-:W-:Y:S01]  /*0120*/  CS2R R6, SRZ ;  /* 0x0000000000067805 */ /* 0x000fe2000001ff00 */
[----:B------:R-:W-:-:S04]  /*0130*/  ULOP3.LUT UR7, UR6, 0xf, URZ, 0xc0, !UPT ;  /* 0x0000000f06077892 */ /* 0x000fc8000f8ec0ff */
[----:B------:R-:W-:-:S03]  /*0140*/  UISETP.NE.AND UP0, UPT, UR7, URZ, UPT ;  /* 0x000000ff0700728c */ /* 0x000fc6000bf05270 */
[----:B0-----:R-:W-:Y:S08]  /*0150*/  BRA.U !UP1, `(.L_x_2) ;  /* 0x0000000509387547 */ /* 0x001ff0000b800000 */
[----:B------:R-:W0:Y:S01]  /*0160*/  LDCU.64 UR4, c[0x0][0x380] ;  /* 0x00007000ff0477ac */ /* 0x000e220008000a00 */
[----:B------:R-:W-:Y:S01]  /*0170*/  IMAD.MOV.U32 R6, RZ, RZ, RZ ;  /* 0x000000ffff067224 */ /* 0x000fe200078e00ff */
[----:B------:R-:W-:-:S04]  /*0180*/  ULOP3.LUT UR8, UR6, 0x7ffffff0, URZ, 0xc0, !UPT ;  /* 0x7ffffff006087892 */ /* 0x000fc8000f8ec0ff */
[----:B------:R-:W-:Y:S02]  /*0190*/  UIADD3 UR9, UPT, UPT, -UR8, URZ, URZ ;  /* 0x000000ff08097290 */ /* 0x000fe4000fffe1ff */
[----:B------:R-:W-:Y:S01]  /*01a0*/  IMAD.U32 R7, RZ, RZ, UR8 ;  /* 0x00000008ff077e24 */ /* 0x000fe2000f8e00ff */
[----:B0-----:R-:W-:-:S04]  /*01b0*/  UIADD3 UR4, UP1, UPT, UR4, 0x20, URZ ;  /* 0x0000002004047890 */ /* 0x001fc8000ff3e0ff */
[----:B------:R-:W-:Y:S02]  /*01c0*/  UIADD3.X UR5, UPT, UPT, URZ, UR5, URZ, UP1, !UPT ;  /* 0x00000005ff057290 */ /* 0x000fe40008ffe4ff */
[----:B------:R-:W-:-:S04]  /*01d0*/  IMAD.U32 R4, RZ, RZ, UR4 ;  /* 0x00000004ff047e24 */ /* 0x000fc8000f8e00ff */
[----:B------:R-:W-:-:S07]  /*01e0*/  MOV R5, UR5 ;  /* 0x0000000500057c02 */ /* 0x000fce0008000f00 */
.L_x_3:
[----:B------:R-:W2:Y:S04]  /*01f0*/  LDG.E R25, desc[UR10][R4.64+-0x20] ;  /* 0xffffe00a04197981 */ /* 0x000ea8000c1e1900 */
[----:B------:R-:W3:Y:S04]  /*0200*/  LDG.E R27, desc[UR10][R4.64+-0x1c] ;  /* 0xffffe40a041b7981 */ /* 0x000ee8000c1e1900 */
[----:B------:R-:W4:Y:S04]  /*0210*/  LDG.E R29, desc[UR10][R4.64+-0x18] ;  /* 0xffffe80a041d7981 */ /* 0x000f28000c1e1900 */
        /* <DEDUP_REMOVED lines=12> */
[----:B------:R-:W4:Y:S01]  /*02e0*/  LDG.E R9, desc[UR10][R4.64+0x1c] ;  /* 0x00001c0a04097981 */ /* 0x000f22000c1e1900 */
[----:B------:R-:W-:Y:S01]  /*02f0*/  VIADD R8, R6, 0x1 ;  /* 0x0000000106087836 */ /* 0x000fe20000000000 */
[----:B------:R-:W-:-:S04]  /*0300*/  UIADD3 UR9, UPT, UPT, UR9, 0x10, URZ ;  /* 0x0000001009097890 */ /* 0x000fc8000fffe0ff */
[----:B------:R-:W-:Y:S01]  /*0310*/  UISETP.NE.AND UP1, UPT, UR9, URZ, UPT ;  /* 0x000000ff0900728c */ /* 0x000fe2000bf25270 */
[-C--:B--2--5:R-:W-:Y:S02]  /*0320*/  ISETP.GE.AND P0, PT, R25, R0.reuse, PT ;  /* 0x000000001900720c */ /* 0x0a4fe40003f06270 */
[----:B---3--:R-:W-:-:S11]  /*0330*/  ISETP.GE.AND P1, PT, R27, R0, PT ;  /* 0x000000001b00720c */ /* 0x008fd60003f26270 */
[----:B------:R-:W-:Y:S01]  /*0340*/  @P0 IMAD.MOV R8, RZ, RZ, R6 ;  /* 0x000000ffff080224 */ /* 0x000fe200078e0206 */
[----:B----4-:R-:W-:-:S03]  /*0350*/  ISETP.GE.AND P0, PT, R29, R0, PT ;  /* 0x000000001d00720c */ /* 0x010fc60003f06270 */
[C---:B------:R-:W-:Y:S01]  /*0360*/  VIADD R6, R8.reuse, 0x1 ;  /* 0x0000000108067836 */ /* 0x040fe20000000000 */
[----:B------:R-:W-:Y:S02]  /*0370*/  @P1 IADD3 R6, PT, PT, R8, RZ, RZ ;  /* 0x000000ff08061210 */ /* 0x000fe40007ffe0ff */
[----:B------:R-:W-:-:S03]  /*0380*/  ISETP.GE.AND P1, PT, R10, R0, PT ;  /* 0x000000000a00720c */ /* 0x000fc60003f26270 */
[----:B------:R-:W-:-:S04]  /*0390*/  VIADD R8, R6, 0x1 ;  /* 0x0000000106087836 */ /* 0x000fc80000000000 */
[----:B------:R-:W-:Y:S01]  /*03a0*/  @P0 IMAD.MOV R8, RZ, RZ, R6 ;  /* 0x000000ffff080224 */ /* 0x000fe200078e0206 */
[----:B------:R-:W-:-:S03]  /*03b0*/  ISETP.GE.AND P0, PT, R12, R0, PT ;  /* 0x000000000c00720c */ /* 0x000fc60003f06270 */
[C---:B------:R-:W-:Y:S02]  /*03c0*/  VIADD R6, R8.reuse, 0x1 ;  /* 0x0000000108067836 */ /* 0x040fe40000000000 */
[----:B------:R-:W-:Y:S02]  /*03d0*/  @P1 IADD3 R6, PT, PT, R8, RZ, RZ ;  /* 0x000000ff08061210 */ /* 0x000fe40007ffe0ff */
[----:B------:R-:W-:-:S03]  /*03e0*/  ISETP.GE.AND P1, PT, R14, R0, PT ;  /* 0x000000000e00720c */ /* 0x000fc60003f26270 */
[----:B------:R-:W-:-:S03]  /*03f0*/  VIADD R8, R6, 0x1 ;  /* 0x0000000106087836 */ /* 0x000fc60000000000 */
[----:B------:R-:W-:Y:S01]  /*0400*/  @P0 IMAD.MOV R8, RZ, RZ, R6 ;  /* 0x000000ffff080224 */ /* 0x000fe200078e0206 */
[----:B------:R-:W-:-:S04]  /*0410*/  ISETP.GE.AND P0, PT, R16, R0, PT ;  /* 0x000000001000720c */ /* 0x000fc80003f06270 */
[----:B------:R-:W-:Y:S02]  /*0420*/  IADD3 R6, PT, PT, R8, 0x1, RZ ;  /* 0x0000000108067810 */ /* 0x000fe40007ffe0ff */
[----:B------:R-:W-:Y:S01]  /*0430*/  @P1 IMAD.MOV R6, RZ, RZ, R8 ;  /* 0x000000ffff061224 */ /* 0x000fe200078e0208 */
[----:B------:R-:W-:-:S03]  /*0440*/  ISETP.GE.AND P1, PT, R18, R0, PT ;  /* 0x000000001200720c */ /* 0x000fc60003f26270 */
[----:B------:R-:W-:-:S03]  /*0450*/  VIADD R8, R6, 0x1 ;  /* 0x0000000106087836 */ /* 0x000fc60000000000 */
[----:B------:R-:W-:Y:S02]  /*0460*/  @P0 IADD3 R8, PT, PT, R6, RZ, RZ ;  /* 0x000000ff06080210 */ /* 0x000fe40007ffe0ff */
[----:B------:R-:W-:-:S03]  /*0470*/  ISETP.GE.AND P0, PT, R23, R0, PT ;  /* 0x000000001700720c */ /* 0x000fc60003f06270 */
[----:B------:R-:W-:Y:S02]  /*0480*/  VIADD R6, R8, 0x1 ;  /* 0x0000000108067836 */ /* 0x000fe40000000000 */
[----:B------:R-:W-:Y:S01]  /*0490*/  @P1 IMAD.MOV R6, RZ, RZ, R8 ;  /* 0x000000ffff061224 */ /* 0x000fe200078e0208 */
[----:B------:R-:W-:-:S04]  /*04a0*/  ISETP.GE.AND P1, PT, R21, R0, PT ;  /* 0x000000001500720c */ /* 0x000fc80003f26270 */
[----:B------:R-:W-:-:S03]  /*04b0*/  IADD3 R8, PT, PT, R6, 0x1, RZ ;  /* 0x0000000106087810 */ /* 0x000fc60007ffe0ff */
        /* <DEDUP_REMOVED lines=19> */
[----:B------:R-:W-:-:S03]  /*05f0*/  IADD3 R4, P0, PT, R4, 0x40, RZ ;  /* 0x0000004004047810 */ /* 0x000fc60007f1e0ff */
[----:B------:R-:W-:Y:S01]  /*0600*/  VIADD R6, R8, 0x1 ;  /* 0x0000000108067836 */ /* 0x000fe20000000000 */
[----:B------:R-:W-:Y:S01]  /*0610*/  IADD3.X R5, PT, PT, RZ, R5, RZ, P0, !PT ;  /* 0x00000005ff057210 */ /* 0x000fe200007fe4ff */
[----:B------:R-:W-:Y:S01]  /*0620*/  @P1 IMAD.MOV R6, RZ, RZ, R8 ;  /* 0x000000ffff061224 */ /* 0x000fe200078e0208 */
[----:B------:R-:W-:Y:S07]  /*0630*/  BRA.U UP1, `(.L_x_3) ;  /* 0xfffffff901ec7547 */ /* 0x000fee000b83ffff */
.L_x_2:
[----:B------:R-:W-:Y:S05]  /*0640*/  BRA.U !UP0, `(.L_x_4) ;  /* 0x0000000508307547 */ /* 0x000fea000b800000 */
[----:B------:R-:W-:Y:S02]  /*0650*/  UISETP.GE.U32.AND UP0, UPT, UR7, 0x8, UPT ;  /* 0x000000080700788c */ /* 0x000fe4000bf06070 */
[----:B------:R-:W-:-:S04]  /*0660*/  ULOP3.LUT UR5, UR6, 0x7, URZ, 0xc0, !UPT ;  /* 0x0000000706057892 */ /* 0x000fc8000f8ec0ff */
[----:B------:R-:W-:-:S03]  /*0670*/  UISETP.NE.AND UP1, UPT, UR5, URZ, UPT ;  /* 0x000000ff0500728c */ /* 0x000fc6000bf25270 */
[----:B------:R-:W-:Y:S08]  /*0680*/  BRA.U !UP0, `(.L_x_5) ;  /* 0x0000000108887547 */ /* 0x000ff0000b800000 */
[----:B------:R-:W-:-:S05]  /*0690*/  IMAD.WIDE.U32 R4, R7, 0x4, R2 ;  /* 0x0000000407047825 */ /* 0x000fca00078e0002 */
[----:B------:R-:W2:Y:S04]  /*06a0*/  LDG.E R9, desc[UR10][R4.64] ;  /* 0x0000000a04097981 */ /* 0x000ea8000c1e1900 */
[----:B------:R-:W3:Y:S04]  /*06b0*/  LDG.E R11, desc[UR10][R4.64+0x4] ;  /* 0x0000040a040b7981 */ /* 0x000ee8000c1e1900 */
[----:B------:R-:W4:Y:S04]  /*06c0*/  LDG.E R13, desc[UR10][R4.64+0x8] ;  /* 0x0000080a040d7981 */ /* 0x000f28000c1e1900 */
[----:B------:R-:W4:Y:S04]  /*06d0*/  LDG.E R15, desc[UR10][R4.64+0xc] ;  /* 0x00000c0a040f7981 */ /* 0x000f28000c1e1900 */
[----:B------:R-:W4:Y:S04]  /*06e0*/  LDG.E R17, desc[UR10][R4.64+0x10] ;  /* 0x0000100a04117981 */ /* 0x000f28000c1e1900 */
[----:B------:R-:W4:Y:S04]  /*06f0*/  LDG.E R19, desc[UR10][R4.64+0x14] ;  /* 0x0000140a04137981 */ /* 0x000f28000c1e1900 */
[----:B------:R-:W4:Y:S04]  /*0700*/  LDG.E R21, desc[UR10][R4.64+0x18] ;  /* 0x0000180a04157981 */ /* 0x000f28000c1e1900 */
[----:B------:R0:W4:Y:S01]  /*0710*/  LDG.E R23, desc[UR10][R4.64+0x1c] ;  /* 0x00001c0a04177981 */ /* 0x000122000c1e1900 */
[----:B------:R-:W-:-:S02]  /*0720*/  VIADD R8, R6, 0x1 ;  /* 0x0000000106087836 */ /* 0x000fc40000000000 */
[----:B------:R-:W-:Y:S01]  /*0730*/  VIADD R7, R7, 0x8 ;  /* 0x0000000807077836 */ /* 0x000fe20000000000 */
[-C--:B--2--5:R-:W-:Y:S02]  /*0740*/  ISETP.GE.AND P1, PT, R9, R0.reuse, PT ;  /* 0x000000000900720c */ /* 0x0a4fe40003f26270 */
[----:B---3--:R-:W-:-:S11]  /*0750*/  ISETP.GE.AND P0, PT, R11, R0, PT ;  /* 0x000000000b00720c */ /* 0x008fd60003f06270 */
[----:B------:R-:W-:Y:S02]  /*0760*/  @P1 IADD3 R8, PT, PT, R6, RZ, RZ ;  /* 0x000000ff06081210 */ /* 0x000fe40007ffe0ff */
[----:B----4-:R-:W-:-:S03]  /*0770*/  ISETP.GE.AND P1, PT, R13, R0, PT ;  /* 0x000000000d00720c */ /* 0x010fc60003f26270 */
[----:B------:R-:W-:Y:S02]  /*0780*/  VIADD R6, R8, 0x1 ;  /* 0x0000000108067836 */ /* 0x000fe40000000000 */
[----:B------:R-:W-:Y:S01]  /*0790*/  @P0 IMAD.MOV R6, RZ, RZ, R8 ;  /* 0x000000ffff060224 */ /* 0x000fe200078e0208 */
[----:B------:R-:W-:-:S04]  /*07a0*/  ISETP.GE.AND P0, PT, R15, R0, PT ;  /* 0x000000000f00720c */ /* 0x000fc80003f06270 */
[----:B------:R-:W-:-:S03]  /*07b0*/  IADD3 R8, PT, PT, R6, 0x1, RZ ;  /* 0x0000000106087810 */ /* 0x000fc60007ffe0ff */
[----:B------:R-:W-:Y:S01]  /*07c0*/  @P1 IMAD.MOV R8, RZ, RZ, R6 ;  /* 0x000000ffff081224 */ /* 0x000fe200078e0206 */
[----:B------:R-:W-:-:S03]  /*07d0*/  ISETP.GE.AND P1, PT, R17, R0, PT ;  /* 0x000000001100720c */ /* 0x000fc60003f26270 */
[C---:B0-----:R-:W-:Y:S02]  /*07e0*/  VIADD R4, R8.reuse, 0x1 ;  /* 0x0000000108047836 */ /* 0x041fe40000000000 */
        /* <DEDUP_REMOVED lines=9> */
[----:B------:R-:W-:-:S05]  /*0880*/  @P1 IADD3 R5, PT, PT, R4, RZ, RZ ;  /* 0x000000ff04051210 */ /* 0x000fca0007ffe0ff */
[C---:B------:R-:W-:Y:S02]  /*0890*/  VIADD R6, R5.reuse, 0x1 ;  /* 0x0000000105067836 */ /* 0x040fe40000000000 */
[----:B------:R-:W-:-:S07]  /*08a0*/  @P0 IADD3 R6, PT, PT, R5, RZ, RZ ;  /* 0x000000ff05060210 */ /* 0x000fce0007ffe0ff */
.L_x_5:
        /* <DEDUP_REMOVED lines=9> */
[----:B------:R-:W4:Y:S01]  /*0940*/  LDG.E R15, desc[UR10][R4.64+0xc] ;  /* 0x00000c0a040f7981 */ /* 0x000f22000c1e1900 */
[----:B------:R-:W-:-:S02]  /*0950*/  VIADD R8, R6, 0x1 ;  /* 0x0000000106087836 */ /* 0x000fc40000000000 */
[----:B------:R-:W-:Y:S01]  /*0960*/  VIADD R7, R7, 0x4 ;  /* 0x0000000407077836 */ /* 0x000fe20000000000 */
[-C--:B--2--5:R-:W-:Y:S02]  /*0970*/  ISETP.GE.AND P1, PT, R9, R0.reuse, PT ;  /* 0x000000000900720c */ /* 0x0a4fe40003f26270 */
[----:B---3--:R-:W-:-:S11]  /*0980*/  ISETP.GE.AND P0, PT, R11, R0, PT ;  /* 0x000000000b00720c */ /* 0x008fd60003f06270 */
[----:B------:R-:W-:Y:S01]  /*0990*/  @P1 IMAD.MOV R8, RZ, RZ, R6 ;  /* 0x000000ffff081224 */ /* 0x000fe200078e0206 */
[----:B----4-:R-:W-:-:S04]  /*09a0*/  ISETP.GE.AND P1, PT, R13, R0, PT ;  /* 0x000000000d00720c */ /* 0x010fc80003f26270 */
[----:B------:R-:W-:Y:S01]  /*09b0*/  IADD3 R6, PT, PT, R8, 0x1, RZ ;  /* 0x0000000108067810 */ /* 0x000fe20007ffe0ff */
[----:B------:R-:W-:Y:S01]  /*09c0*/  @P0 IMAD.MOV R6, RZ, RZ, R8 ;  /* 0x000000ffff060224 */ /* 0x000fe200078e0208 */
[----:B------:R-:W-:-:S03]  /*09d0*/  ISETP.GE.AND P0, PT, R15, R0, PT ;  /* 0x000000000f00720c */ /* 0x000fc60003f06270 */
[----:B------:R-:W-:-:S04]  /*09e0*/  VIADD R8, R6, 0x1 ;  /* 0x0000000106087836 */ /* 0x000fc80000000000 */
[----:B------:R-:W-:-:S05]  /*09f0*/  @P1 IADD3 R8, PT, PT, R6, RZ, RZ ;  /* 0x000000ff06081210 */ /* 0x000fca0007ffe0ff */
[C---:B------:R-:W-:Y:S01]  /*0a00*/  VIADD R6, R8.reuse, 0x1 ;  /* 0x0000000108067836 */ /* 0x040fe20000000000 */
[----:B------:R-:W-:-:S07]  /*0a10*/  @P0 IADD3 R6, PT, PT, R8, RZ, RZ ;  /* 0x000000ff08060210 */ /* 0x000fce0007ffe0ff */
.L_x_6:
[----:B------:R-:W-:Y:S05]  /*0a20*/  BRA.U !UP1, `(.L_x_4) ;  /* 0x0000000109387547 */ /* 0x000fea000b800000 */
[----:B------:R-:W-:Y:S01]  /*0a30*/  IMAD.WIDE.U32 R2, R7, 0x4, R2 ;  /* 0x0000000407027825 */ /* 0x000fe200078e0002 */
[----:B------:R-:W-:-:S03]  /*0a40*/  UIADD3 UR4, UPT, UPT, -UR4, URZ, URZ ;  /* 0x000000ff04047290 */ /* 0x000fc6000fffe1ff */
[----:B------:R-:W-:-:S09]  /*0a50*/  IMAD.MOV.U32 R5, RZ, RZ, R3 ;  /* 0x000000ffff057224 */ /* 0x000fd200078e0003 */
.L_x_7:
[----:B------:R-:W-:-:S06]  /*0a60*/  IMAD.MOV.U32 R3, RZ, RZ, R5 ;  /* 0x000000ffff037224 */ /* 0x000fcc00078e0005 */
[----:B------:R0:W2:Y:S01]  /*0a70*/  LDG.E R3, desc[UR10][R2.64] ;  /* 0x0000000a02037981 */ /* 0x0000a2000c1e1900 */
[----:B------:R-:W-:Y:S01]  /*0a80*/  UIADD3 UR4, UPT, UPT, UR4, 0x1, URZ ;  /* 0x0000000104047890 */ /* 0x000fe2000fffe0ff */
[----:B------:R-:W-:-:S03]  /*0a90*/  IADD3 R4, PT, PT, R6, 0x1, RZ ;  /* 0x0000000106047810 */ /* 0x000fc60007ffe0ff */
[----:B------:R-:W-:Y:S01]  /*0aa0*/  UISETP.NE.AND UP0, UPT, UR4, URZ, UPT ;  /* 0x000000ff0400728c */ /* 0x000fe2000bf05270 */
[----:B0-----:R-:W-:-:S05]  /*0ab0*/  IADD3 R2, P1, PT, R2, 0x4, RZ ;  /* 0x0000000402027810 */ /* 0x001fca0007f3e0ff */
[----:B------:R-:W-:Y:S01]  /*0ac0*/  IMAD.X R5, RZ, RZ, R5, P1 ;  /* 0x000000ffff057224 */ /* 0x000fe200008e0605 */
[----:B--2--5:R-:W-:-:S13]  /*0ad0*/  ISETP.GE.AND P0, PT, R3, R0, PT ;  /* 0x000000000300720c */ /* 0x024fda0003f06270 */
[----:B------:R-:W-:-:S05]  /*0ae0*/  @P0 IMAD.MOV R4, RZ, RZ, R6 ;  /* 0x000000ffff040224 */ /* 0x000fca00078e0206 */
[----:B------:R-:W-:Y:S01]  /*0af0*/  MOV R6, R4 ;  /* 0x0000000400067202 */ /* 0x000fe20000000f00 */
[----:B------:R-:W-:Y:S06]  /*0b00*/  BRA.U UP0, `(.L_x_7) ;  /* 0xfffffffd00d47547 */ /* 0x000fec000b83ffff */
.L_x_4:
[----:B------:R-:W-:-:S07]  /*0b10*/  IMAD.MOV.U32 R7, RZ, RZ, RZ ;  /* 0x000000ffff077224 */ /* 0x000fce00078e00ff */
.L_x_1:
[----:B------:R-:W0:Y:S02]  /*0b20*/  LDCU.64 UR4, c[0x0][0x390] ;  /* 0x00007200ff0477ac */ /* 0x000e240008000a00 */
[----:B0-----:R-:W-:-:S04]  /*0b30*/  LEA R2, P0, R6, UR4, 0x2 ;  /* 0x0000000406027c11 */ /* 0x001fc8000f8010ff */
[----:B------:R-:W-:-:S05]  /*0b40*/  LEA.HI.X R3, R6, UR5, R7, 0x2, P0 ;  /* 0x0000000506037c11 */ /* 0x000fca00080f1407 */
[----:B-----5:R-:W-:Y:S01]  /*0b50*/  STG.E desc[UR10][R2.64], R0 ;  /* 0x0000000002007986 */ /* 0x020fe2000c10190a */
[----:B------:R-:W-:Y:S05]  /*0b60*/  EXIT ;  /* 0x000000000000794d */ /* 0x000fea0003800000 */
.L_x_8:
[----:B------:R-:W-:-:S00]  /*0b70*/  BRA `(.L_x_8) ;  /* 0xfffffffc00fc7947 */ /* 0x000fc0000383ffff */
[----:B------:R-:W-:-:S00]  /*0b80*/  NOP ;  /* 0x0000000000007918 */ /* 0x000fc00000000000 */
[----:B------:R-:W-:-:S00]  /*0b90*/  NOP ;  /* 0x0000000000007918 */ /* 0x000fc00000000000 */
[----:B------:R-:W-:-:S00]  /*0ba0*/  NOP ;  /* 0x0000000000007918 */ /* 0x000fc00000000000 */
[----:B------:R-:W-:-:S00]  /*0bb0*/  NOP ;  /* 0x0000000000007918 */ /* 0x000fc00000000000 */
[----:B------:R-:W-:-:S00]  /*0bc0*/  NOP ;  /* 0x0000000000007918 */ /* 0x000fc00000000000 */
[----:B------:R-:W-:-:S00]  /*0bd0*/  NOP ;  /* 0x0000000000007918 */ /* 0x000fc00000000000 */
[----:B------:R-:W-:-:S00]  /*0be0*/  NOP ;  /* 0x0000000000007918 */ /* 0x000fc00000000000 */
[----:B------:R-:W-:-:S00]  /*0bf0*/  NOP ;  /* 0x0000000000007918 */ /* 0x000fc00000000000 */
.L_x_9:


//--------------------- .nv.shared.reserved.0     --------------------------
	.section	.nv.shared.reserved.0,"aw",@nobits
	.weak		__nv_reservedSMEM_offset_0_alias
	.size		__nv_reservedSMEM_offset_0_alias, 0, 64
	.other		__nv_reservedSMEM_offset_0_alias,@"STO_CUDA_RESERVED_SHARED STV_DEFAULT"
__nv_reservedSMEM_offset_0_alias:
	.zero		0
	.zero		64


//--------------------- .nv.constant0._Z8gpu_sortPiS_S_i --------------------------
	.section	.nv.constant0._Z8gpu_sortPiS_S_i,"a",@progbits
	.sectionflags	@""
	.align	4
.nv.constant0._Z8gpu_sortPiS_S_i:
	.zero		924


//--------------------- SYMBOLS --------------------------

	.type		.nv.reservedSmem.offset0,@object
	.size		.nv.reservedSmem.offset0,0x4
